//
// Generated by NVIDIA NVVM Compiler
//
// Compiler Build ID: CL-36424714
// Cuda compilation tools, release 13.0, V13.0.88
// Based on NVVM 20.0.0
//

.version 9.0
.target sm_100
.address_size 64

	// .globl	_Z4scanPiS_i
// _ZZ4scanPiS_iE4temp has been demoted

.visible .entry _Z4scanPiS_i(
	.param .u64 .ptr .align 1 _Z4scanPiS_i_param_0,
	.param .u64 .ptr .align 1 _Z4scanPiS_i_param_1,
	.param .u32 _Z4scanPiS_i_param_2
)
{
	.reg .pred 	%p<11>;
	.reg .b32 	%r<7>;
	.reg .b32 	%f<33>;
	.reg .b64 	%rd<9>;
	// demoted variable
	.shared .align 4 .b8 _ZZ4scanPiS_iE4temp[4096];
	ld.param.u64 	%rd2, [_Z4scanPiS_i_param_0];
	ld.param.u64 	%rd1, [_Z4scanPiS_i_param_1];
	cvta.to.global.u64 	%rd3, %rd2;
	mov.u32 	%r1, %tid.x;
	mul.wide.u32 	%rd4, %r1, 4;
	add.s64 	%rd5, %rd3, %rd4;
	ld.global.u32 	%r3, [%rd5];
	cvt.rn.f32.s32 	%f1, %r3;
	shl.b32 	%r4, %r1, 2;
	mov.u32 	%r5, _ZZ4scanPiS_iE4temp;
	add.s32 	%r2, %r5, %r4;
	st.shared.f32 	[%r2], %f1;
	bar.sync 	0;
	setp.gt.u32 	%p1, %r1, 511;
	@%p1 bra 	$L__BB0_2;
	ld.shared.f32 	%f2, [%r2];
	ld.shared.f32 	%f3, [%r2+2048];
	add.f32 	%f4, %f2, %f3;
	st.shared.f32 	[%r2+2048], %f4;
$L__BB0_2:
	bar.sync 	0;
	bar.sync 	0;
	setp.gt.u32 	%p2, %r1, 767;
	@%p2 bra 	$L__BB0_4;
	ld.shared.f32 	%f5, [%r2];
	ld.shared.f32 	%f6, [%r2+1024];
	add.f32 	%f7, %f5, %f6;
	st.shared.f32 	[%r2+1024], %f7;
$L__BB0_4:
	bar.sync 	0;
	bar.sync 	0;
	setp.gt.u32 	%p3, %r1, 895;
	@%p3 bra 	$L__BB0_6;
	ld.shared.f32 	%f8, [%r2];
	ld.shared.f32 	%f9, [%r2+512];
	add.f32 	%f10, %f8, %f9;
	st.shared.f32 	[%r2+512], %f10;
$L__BB0_6:
	bar.sync 	0;
	bar.sync 	0;
	setp.gt.u32 	%p4, %r1, 959;
	@%p4 bra 	$L__BB0_8;
	ld.shared.f32 	%f11, [%r2];
	ld.shared.f32 	%f12, [%r2+256];
	add.f32 	%f13, %f11, %f12;
	st.shared.f32 	[%r2+256], %f13;
$L__BB0_8:
	bar.sync 	0;
	bar.sync 	0;
	setp.gt.u32 	%p5, %r1, 991;
	@%p5 bra 	$L__BB0_10;
	ld.shared.f32 	%f14, [%r2];
	ld.shared.f32 	%f15, [%r2+128];
	add.f32 	%f16, %f14, %f15;
	st.shared.f32 	[%r2+128], %f16;
$L__BB0_10:
	bar.sync 	0;
	bar.sync 	0;
	setp.gt.u32 	%p6, %r1, 1007;
	@%p6 bra 	$L__BB0_12;
	ld.shared.f32 	%f17, [%r2];
	ld.shared.f32 	%f18, [%r2+64];
	add.f32 	%f19, %f17, %f18;
	st.shared.f32 	[%r2+64], %f19;
$L__BB0_12:
	bar.sync 	0;
	bar.sync 	0;
	setp.gt.u32 	%p7, %r1, 1015;
	@%p7 bra 	$L__BB0_14;
	ld.shared.f32 	%f20, [%r2];
	ld.shared.f32 	%f21, [%r2+32];
	add.f32 	%f22, %f20, %f21;
	st.shared.f32 	[%r2+32], %f22;
$L__BB0_14:
	bar.sync 	0;
	bar.sync 	0;
	setp.gt.u32 	%p8, %r1, 1019;
	@%p8 bra 	$L__BB0_16;
	ld.shared.f32 	%f23, [%r2];
	ld.shared.f32 	%f24, [%r2+16];
	add.f32 	%f25, %f23, %f24;
	st.shared.f32 	[%r2+16], %f25;
$L__BB0_16:
	bar.sync 	0;
	bar.sync 	0;
	setp.gt.u32 	%p9, %r1, 1021;
	@%p9 bra 	$L__BB0_18;
	ld.shared.f32 	%f26, [%r2];
	ld.shared.f32 	%f27, [%r2+8];
	add.f32 	%f28, %f26, %f27;
	st.shared.f32 	[%r2+8], %f28;
$L__BB0_18:
	bar.sync 	0;
	bar.sync 	0;
	setp.eq.s32 	%p10, %r1, 1023;
	@%p10 bra 	$L__BB0_20;
	ld.shared.f32 	%f29, [%r2];
	ld.shared.f32 	%f30, [%r2+4];
	add.f32 	%f31, %f29, %f30;
	st.shared.f32 	[%r2+4], %f31;
$L__BB0_20:
	bar.sync 	0;
	cvta.to.global.u64 	%rd6, %rd1;
	ld.shared.f32 	%f32, [%r2];
	cvt.rzi.s32.f32 	%r6, %f32;
	add.s64 	%rd8, %rd6, %rd4;
	st.global.u32 	[%rd8], %r6;
	ret;

}


// ===== COMPILED SASS (sm_100) =====

	.target	sm_100

	.elftype	@"ET_EXEC"


//--------------------- .note.nv.tkinfo           --------------------------
	.section	.note.nv.tkinfo,"",@"SHT_NOTE"
	.sectionflags	@"SHF_NOTE_NV_TKINFO"
	.tkinfo
        /*0018*/ 	.word	0x00000002
        /*0030*/ 	.string	""
        /*0030*/ 	.string	"ptxas"
        /*0030*/ 	.string	"Cuda compilation tools, release 13.0, V13.0.88"
        /*0030*/ 	.string	"Build cuda_13.0.r13.0/compiler.36424714_0"
        /*0030*/ 	.string	"-arch sm_100 -m 64 "



//--------------------- .note.nv.cuinfo           --------------------------
	.section	.note.nv.cuinfo,"",@"SHT_NOTE"
	.sectionflags	@"SHF_NOTE_NV_CUINFO"
        /*0018*/ 	.short	0x0002
        /*001a*/ 	.short	0x0064
        /*001c*/ 	.short	0x0082
	.zero		2


//--------------------- .nv.info                  --------------------------
	.section	.nv.info,"",@"SHT_CUDA_INFO"
	.align	4


	//----- nvinfo : EIATTR_REGCOUNT
	.align		4
        /*0000*/ 	.byte	0x04, 0x2f
        /*0002*/ 	.short	(.L_1 - .L_0)
	.align		4
.L_0:
        /*0004*/ 	.word	index@(_Z4scanPiS_i)
        /*0008*/ 	.word	0x0000000c


	//----- nvinfo : EIATTR_FRAME_SIZE
	.align		4
.L_1:
        /*000c*/ 	.byte	0x04, 0x11
        /*000e*/ 	.short	(.L_3 - .L_2)
	.align		4
.L_2:
        /*0010*/ 	.word	index@(_Z4scanPiS_i)
        /*0014*/ 	.word	0x00000000


	//----- nvinfo : EIATTR_MIN_STACK_SIZE
	.align		4
.L_3:
        /*0018*/ 	.byte	0x04, 0x12
        /*001a*/ 	.short	(.L_5 - .L_4)
	.align		4
.L_4:
        /*001c*/ 	.word	index@(_Z4scanPiS_i)
        /*0020*/ 	.word	0x00000000
.L_5:


//--------------------- .nv.compat                --------------------------
	.section	.nv.compat,"",@"SHT_CUDA_COMPAT_INFO"
	.align	4
        /*0000*/ 	.byte	0x02, 0x09, 0x00, 0x00, 0x02, 0x02, 0x01, 0x00, 0x02, 0x05, 0x05, 0x00, 0x03, 0x07, 0x01, 0x01
        /*0010*/ 	.byte	0x02, 0x03, 0x00, 0x00, 0x02, 0x06, 0x01, 0x00, 0x04, 0x0b, 0x08, 0x00, 0x09, 0x00, 0x00, 0x00
        /*0020*/ 	.byte	0x00, 0x00, 0x00, 0x00


//--------------------- .nv.info._Z4scanPiS_i     --------------------------
	.section	.nv.info._Z4scanPiS_i,"",@"SHT_CUDA_INFO"
	.sectionflags	@""
	.align	4


	//----- nvinfo : EIATTR_CUDA_API_VERSION
	.align		4
        /*0000*/ 	.byte	0x04, 0x37
        /*0002*/ 	.short	(.L_7 - .L_6)
.L_6:
        /*0004*/ 	.word	0x00000082


	//----- nvinfo : EIATTR_KPARAM_INFO
	.align		4
.L_7:
        /*0008*/ 	.byte	0x04, 0x17
        /*000a*/ 	.short	(.L_9 - .L_8)
.L_8:
        /*000c*/ 	.word	0x00000000
        /*0010*/ 	.short	0x0002
        /*0012*/ 	.short	0x0010
        /*0014*/ 	.byte	0x00, 0xf0, 0x11, 0x00


	//----- nvinfo : EIATTR_KPARAM_INFO
	.align		4
.L_9:
        /*0018*/ 	.byte	0x04, 0x17
        /*001a*/ 	.short	(.L_11 - .L_10)
.L_10:
        /*001c*/ 	.word	0x00000000
        /*0020*/ 	.short	0x0001
        /*0022*/ 	.short	0x0008
        /*0024*/ 	.byte	0x00, 0xf5, 0x21, 0x00


	//----- nvinfo : EIATTR_KPARAM_INFO
	.align		4
.L_11:
        /*0028*/ 	.byte	0x04, 0x17
        /*002a*/ 	.short	(.L_13 - .L_12)
.L_12:
        /*002c*/ 	.word	0x00000000
        /*0030*/ 	.short	0x0000
        /*0032*/ 	.short	0x0000
        /*0034*/ 	.byte	0x00, 0xf5, 0x21, 0x00


	//----- nvinfo : EIATTR_SPARSE_MMA_MASK
	.align		4
.L_13:
        /*0038*/ 	.byte	0x03, 0x50
        /*003a*/ 	.short	0x0000


	//----- nvinfo : EIATTR_MAXREG_COUNT
	.align		4
        /*003c*/ 	.byte	0x03, 0x1b
        /*003e*/ 	.short	0x00ff


	//----- nvinfo : EIATTR_NUM_BARRIERS
	.align		4
        /*0040*/ 	.byte	0x02, 0x4c
        /*0042*/ 	.byte	0x01
	.zero		1


	//----- nvinfo : EIATTR_MERCURY_ISA_VERSION
	.align		4
        /*0044*/ 	.byte	0x03, 0x5f
        /*0046*/ 	.short	0x0101


	//----- nvinfo : EIATTR_VRC_CTA_INIT_COUNT
	.align		4
        /*0048*/ 	.byte	0x02, 0x4a
	.zero		1
	.zero		1


	//----- nvinfo : EIATTR_EXIT_INSTR_OFFSETS
	.align		4
        /*004c*/ 	.byte	0x04, 0x1c
        /*004e*/ 	.short	(.L_15 - .L_14)


	//   ....[0]....
.L_14:
        /*0050*/ 	.word	0x00000570


	//----- nvinfo : EIATTR_CBANK_PARAM_SIZE
	.align		4
.L_15:
        /*0054*/ 	.byte	0x03, 0x19
        /*0056*/ 	.short	0x0014


	//----- nvinfo : EIATTR_PARAM_CBANK
	.align		4
        /*0058*/ 	.byte	0x04, 0x0a
        /*005a*/ 	.short	(.L_17 - .L_16)
	.align		4
.L_16:
        /*005c*/ 	.word	index@(.nv.constant0._Z4scanPiS_i)
        /*0060*/ 	.short	0x0380
        /*0062*/ 	.short	0x0014


	//----- nvinfo : EIATTR_SW_WAR
	.align		4
.L_17:
        /*0064*/ 	.byte	0x04, 0x36
        /*0066*/ 	.short	(.L_19 - .L_18)
.L_18:
        /*0068*/ 	.word	0x00000008
.L_19:


//--------------------- .nv.callgraph             --------------------------
	.section	.nv.callgraph,"",@"SHT_CUDA_CALLGRAPH"
	.align	4
	.sectionentsize	8
	.align		4
        /*0000*/ 	.word	0x00000000
	.align		4
        /*0004*/ 	.word	0xffffffff
	.align		4
        /*0008*/ 	.word	0x00000000
	.align		4
        /*000c*/ 	.word	0xfffffffe
	.align		4
        /*0010*/ 	.word	0x00000000
	.align		4
        /*0014*/ 	.word	0xfffffffd
	.align		4
        /*0018*/ 	.word	0x00000000
	.align		4
        /*001c*/ 	.word	0xfffffffc


//--------------------- .text._Z4scanPiS_i        --------------------------
	.section	.text._Z4scanPiS_i,"ax",@progbits
	.align	128
        .global         _Z4scanPiS_i
        .type           _Z4scanPiS_i,@function
        .size           _Z4scanPiS_i,(.L_x_1 - _Z4scanPiS_i)
        .other          _Z4scanPiS_i,@"STO_CUDA_ENTRY STV_DEFAULT"
_Z4scanPiS_i:
.text._Z4scanPiS_i:
[----:B------:R-:W-:Y:S01]  /*0000*/  LDC R1, c[0x0][0x37c] ;  /* 0x0000df00ff017b82 */ /* 0x000fe20000000800 */
[----:B------:R-:W0:Y:S07]  /*0010*/  S2R R0, SR_TID.X ;  /* 0x0000000000007919 */ /* 0x000e2e0000002100 */
[----:B------:R-:W0:Y:S01]  /*0020*/  LDC.64 R4, c[0x0][0x380] ;  /* 0x0000e000ff047b82 */ /* 0x000e220000000a00 */
[----:B------:R-:W1:Y:S01]  /*0030*/  LDCU.64 UR6, c[0x0][0x358] ;  /* 0x00006b00ff0677ac */ /* 0x000e620008000a00 */
[----:B0-----:R-:W-:-:S06]  /*0040*/  IMAD.WIDE.U32 R4, R0, 0x4, R4 ;  /* 0x0000000400047825 */ /* 0x001fcc00078e0004 */
[----:B-1----:R-:W2:Y:S01]  /*0050*/  LDG.E R4, desc[UR6][R4.64] ;  /* 0x0000000604047981 */ /* 0x002ea2000c1e1900 */
[----:B------:R-:W0:Y:S01]  /*0060*/  S2UR UR5, SR_CgaCtaId ;  /* 0x00000000000579c3 */ /* 0x000e220000008800 */
[----:B------:R-:W-:Y:S01]  /*0070*/  UMOV UR4, 0x400 ;  /* 0x0000040000047882 */ /* 0x000fe20000000000 */
[C---:B------:R-:W-:Y:S02]  /*0080*/  ISETP.GT.U32.AND P0, PT, R0.reuse, 0x1ff, PT ;  /* 0x000001ff0000780c */ /* 0x040fe40003f04070 */
[----:B------:R-:W-:Y:S01]  /*0090*/  ISETP.GT.U32.AND P1, PT, R0, 0x2ff, PT ;  /* 0x000002ff0000780c */ /* 0x000fe20003f24070 */
[----:B0-----:R-:W-:-:S06]  /*00a0*/  ULEA UR4, UR5, UR4, 0x18 ;  /* 0x0000000405047291 */ /* 0x001fcc000f8ec0ff */
[----:B------:R-:W-:Y:S02]  /*00b0*/  LEA R2, R0, UR4, 0x2 ;  /* 0x0000000400027c11 */ /* 0x000fe4000f8e10ff */
[----:B--2---:R-:W-:-:S05]  /*00c0*/  I2FP.F32.S32 R3, R4 ;  /* 0x0000000400037245 */ /* 0x004fca0000201400 */
[----:B------:R-:W-:Y:S01]  /*00d0*/  STS [R2], R3 ;  /* 0x0000000302007388 */ /* 0x000fe20000000800 */
[----:B------:R-:W-:Y:S06]  /*00e0*/  BAR.SYNC.DEFER_BLOCKING 0x0 ;  /* 0x0000000000007b1d */ /* 0x000fec0000010000 */
[----:B------:R-:W-:Y:S04]  /*00f0*/  @!P0 LDS R6, [R2] ;  /* 0x0000000002068984 */ /* 0x000fe80000000800 */
[----:B------:R-:W0:Y:S02]  /*0100*/  @!P0 LDS R7, [R2+0x800] ;  /* 0x0008000002078984 */ /* 0x000e240000000800 */
[----:B0-----:R-:W-:-:S05]  /*0110*/  @!P0 FADD R7, R6, R7 ;  /* 0x0000000706078221 */ /* 0x001fca0000000000 */
[----:B------:R-:W-:Y:S01]  /*0120*/  @!P0 STS [R2+0x800], R7 ;  /* 0x0008000702008388 */ /* 0x000fe20000000800 */
[----:B------:R-:W-:Y:S08]  /*0130*/  BAR.SYNC.DEFER_BLOCKING 0x0 ;  /* 0x0000000000007b1d */ /* 0x000ff00000010000 */
[----:B------:R-:W-:Y:S01]  /*0140*/  BAR.SYNC.DEFER_BLOCKING 0x0 ;  /* 0x0000000000007b1d */ /* 0x000fe20000010000 */
[----:B------:R-:W-:-:S05]  /*0150*/  ISETP.GT.U32.AND P0, PT, R0, 0x37f, PT ;  /* 0x0000037f0000780c */ /* 0x000fca0003f04070 */
        /* <DEDUP_REMOVED lines=48> */
[----:B------:R-:W-:-:S05]  /*0460*/  ISETP.NE.AND P1, PT, R0, 0x3ff, PT ;  /* 0x000003ff0000780c */ /* 0x000fca0003f25270 */
[----:B------:R-:W-:Y:S04]  /*0470*/  @!P0 LDS R4, [R2] ;  /* 0x0000000002048984 */ /* 0x000fe80000000800 */
[----:B------:R-:W0:Y:S02]  /*0480*/  @!P0 LDS R3, [R2+0x8] ;  /* 0x0000080002038984 */ /* 0x000e240000000800 */
[----:B0-----:R-:W-:-:S05]  /*0490*/  @!P0 FADD R3, R4, R3 ;  /* 0x0000000304038221 */ /* 0x001fca0000000000 */
[----:B------:R-:W-:Y:S01]  /*04a0*/  @!P0 STS [R2+0x8], R3 ;  /* 0x0000080302008388 */ /* 0x000fe20000000800 */
[----:B------:R-:W-:Y:S08]  /*04b0*/  BAR.SYNC.DEFER_BLOCKING 0x0 ;  /* 0x0000000000007b1d */ /* 0x000ff00000010000 */
[----:B------:R-:W-:Y:S06]  /*04c0*/  BAR.SYNC.DEFER_BLOCKING 0x0 ;  /* 0x0000000000007b1d */ /* 0x000fec0000010000 */
[----:B------:R-:W-:Y:S04]  /*04d0*/  @P1 LDS R4, [R2] ;  /* 0x0000000002041984 */ /* 0x000fe80000000800 */
[----:B------:R-:W0:Y:S02]  /*04e0*/  @P1 LDS R5, [R2+0x4] ;  /* 0x0000040002051984 */ /* 0x000e240000000800 */
[----:B0-----:R-:W-:-:S02]  /*04f0*/  @P1 FADD R7, R4, R5 ;  /* 0x0000000504071221 */ /* 0x001fc40000000000 */
[----:B------:R-:W0:Y:S03]  /*0500*/  LDC.64 R4, c[0x0][0x388] ;  /* 0x0000e200ff047b82 */ /* 0x000e260000000a00 */
[----:B------:R-:W-:Y:S05]  /*0510*/  @P1 STS [R2+0x4], R7 ;  /* 0x0000040702001388 */ /* 0x000fea0000000800 */
[----:B------:R-:W-:Y:S01]  /*0520*/  BAR.SYNC.DEFER_BLOCKING 0x0 ;  /* 0x0000000000007b1d */ /* 0x000fe20000010000 */
[----:B0-----:R-:W-:-:S05]  /*0530*/  IMAD.WIDE.U32 R4, R0, 0x4, R4 ;  /* 0x0000000400047825 */ /* 0x001fca00078e0004 */
[----:B------:R-:W0:Y:S02]  /*0540*/  LDS R6, [R2] ;  /* 0x0000000002067984 */ /* 0x000e240000000800 */
[----:B0-----:R-:W0:Y:S02]  /*0550*/  F2I.TRUNC.NTZ R9, R6 ;  /* 0x0000000600097305 */ /* 0x001e24000020f100 */
[----:B0-----:R-:W-:Y:S01]  /*0560*/  STG.E desc[UR6][R4.64], R9 ;  /* 0x0000000904007986 */ /* 0x001fe2000c101906 */
[----:B------:R-:W-:Y:S05]  /*0570*/  EXIT ;  /* 0x000000000000794d */ /* 0x000fea0003800000 */
.L_x_0:
[----:B------:R-:W-:-:S00]  /*0580*/  BRA `(.L_x_0) ;  /* 0xfffffffc00fc7947 */ /* 0x000fc0000383ffff */
[----:B------:R-:W-:-:S00]  /*0590*/  NOP ;  /* 0x0000000000007918 */ /* 0x000fc00000000000 */
        /* <DEDUP_REMOVED lines=14> */
.L_x_1:


//--------------------- .nv.shared._Z4scanPiS_i   --------------------------
	.section	.nv.shared._Z4scanPiS_i,"aw",@nobits
	.sectionflags	@""
	.align	4
.nv.shared._Z4scanPiS_i:
	.zero		5120


//--------------------- .nv.shared.reserved.0     --------------------------
	.section	.nv.shared.reserved.0,"aw",@nobits
	.weak		__nv_reservedSMEM_offset_0_alias
	.size		__nv_reservedSMEM_offset_0_alias, 0, 64
	.other		__nv_reservedSMEM_offset_0_alias,@"STO_CUDA_RESERVED_SHARED STV_DEFAULT"
__nv_reservedSMEM_offset_0_alias:
	.zero		0
	.zero		64


//--------------------- .nv.constant0._Z4scanPiS_i --------------------------
	.section	.nv.constant0._Z4scanPiS_i,"a",@progbits
	.sectionflags	@""
	.align	4
.nv.constant0._Z4scanPiS_i:
	.zero		916


//--------------------- SYMBOLS --------------------------

	.type		.nv.reservedSmem.offset0,@object
	.size		.nv.reservedSmem.offset0,0x4
	.type		.nv.reservedSmem.cap,@object
	.size		.nv.reservedSmem.cap,0x4
